	.headerflags	@"EF_CUDA_TEXMODE_UNIFIED EF_CUDA_64BIT_ADDRESS EF_CUDA_ACCELERATORS EF_CUDA_SM90 EF_CUDA_VIRTUAL_SM(EF_CUDA_SM90)"
	.elftype	@"ET_EXEC"


//--------------------- .nv.info                  --------------------------
	.section	.nv.info,"",@"SHT_CUDA_INFO"
	.align	4


	//----- nvinfo : EIATTR_REGCOUNT
	.align		4
        /*0000*/ 	.byte	0x04, 0x2f
        /*0002*/ 	.short	(.L_1 - .L_0)
	.align		4
.L_0:
        /*0004*/ 	.word	index@(triton_poi_fused__unsafe_index_add_mul_sub_43)
        /*0008*/ 	.word	0x00000038


	//----- nvinfo : EIATTR_MIN_STACK_SIZE
	.align		4
.L_1:
        /*000c*/ 	.byte	0x04, 0x12
        /*000e*/ 	.short	(.L_3 - .L_2)
	.align		4
.L_2:
        /*0010*/ 	.word	index@(triton_poi_fused__unsafe_index_add_mul_sub_43)
        /*0014*/ 	.word	0x00000000


	//----- nvinfo : EIATTR_FRAME_SIZE
	.align		4
.L_3:
        /*0018*/ 	.byte	0x04, 0x11
        /*001a*/ 	.short	(.L_5 - .L_4)
	.align		4
.L_4:
        /*001c*/ 	.word	index@(triton_poi_fused__unsafe_index_add_mul_sub_43)
        /*0020*/ 	.word	0x00000000


	//----- nvinfo : EIATTR_MIN_STACK_SIZE
	.align		4
.L_5:
        /*0024*/ 	.byte	0x04, 0x12
        /*0026*/ 	.short	(.L_7 - .L_6)
	.align		4
.L_6:
        /*0028*/ 	.word	index@(triton_poi_fused__unsafe_index_add_mul_sub_43)
        /*002c*/ 	.word	0x00000000
.L_7:


//--------------------- .nv.info.triton_poi_fused__unsafe_index_add_mul_sub_43 --------------------------
	.section	.nv.info.triton_poi_fused__unsafe_index_add_mul_sub_43,"",@"SHT_CUDA_INFO"
	.sectionflags	@""
	.align	4


	//----- nvinfo : EIATTR_CUDA_API_VERSION
	.align		4
        /*0000*/ 	.byte	0x04, 0x37
        /*0002*/ 	.short	(.L_9 - .L_8)
.L_8:
        /*0004*/ 	.word	0x0000007c


	//----- nvinfo : EIATTR_KPARAM_INFO
	.align		4
.L_9:
        /*0008*/ 	.byte	0x04, 0x17
        /*000a*/ 	.short	(.L_11 - .L_10)
.L_10:
        /*000c*/ 	.word	0x00000000
        /*0010*/ 	.short	0x0008
        /*0012*/ 	.short	0x0040
        /*0014*/ 	.byte	0x00, 0xf0, 0x11, 0x00


	//----- nvinfo : EIATTR_KPARAM_INFO
	.align		4
.L_11:
        /*0018*/ 	.byte	0x04, 0x17
        /*001a*/ 	.short	(.L_13 - .L_12)
.L_12:
        /*001c*/ 	.word	0x00000000
        /*0020*/ 	.short	0x0007
        /*0022*/ 	.short	0x0038
        /*0024*/ 	.byte	0x00, 0xf4, 0x21, 0x00


	//----- nvinfo : EIATTR_KPARAM_INFO
	.align		4
.L_13:
        /*0028*/ 	.byte	0x04, 0x17
        /*002a*/ 	.short	(.L_15 - .L_14)
.L_14:
        /*002c*/ 	.word	0x00000000
        /*0030*/ 	.short	0x0006
        /*0032*/ 	.short	0x0030
        /*0034*/ 	.byte	0x00, 0xf4, 0x21, 0x00


	//----- nvinfo : EIATTR_KPARAM_INFO
	.align		4
.L_15:
        /*0038*/ 	.byte	0x04, 0x17
        /*003a*/ 	.short	(.L_17 - .L_16)
.L_16:
        /*003c*/ 	.word	0x00000000
        /*0040*/ 	.short	0x0005
        /*0042*/ 	.short	0x0028
        /*0044*/ 	.byte	0x00, 0xf4, 0x21, 0x00


	//----- nvinfo : EIATTR_KPARAM_INFO
	.align		4
.L_17:
        /*0048*/ 	.byte	0x04, 0x17
        /*004a*/ 	.short	(.L_19 - .L_18)
.L_18:
        /*004c*/ 	.word	0x00000000
        /*0050*/ 	.short	0x0004
        /*0052*/ 	.short	0x0020
        /*0054*/ 	.byte	0x00, 0xf4, 0x21, 0x00


	//----- nvinfo : EIATTR_KPARAM_INFO
	.align		4
.L_19:
        /*0058*/ 	.byte	0x04, 0x17
        /*005a*/ 	.short	(.L_21 - .L_20)
.L_20:
        /*005c*/ 	.word	0x00000000
        /*0060*/ 	.short	0x0003
        /*0062*/ 	.short	0x0018
        /*0064*/ 	.byte	0x00, 0xf4, 0x21, 0x00


	//----- nvinfo : EIATTR_KPARAM_INFO
	.align		4
.L_21:
        /*0068*/ 	.byte	0x04, 0x17
        /*006a*/ 	.short	(.L_23 - .L_22)
.L_22:
        /*006c*/ 	.word	0x00000000
        /*0070*/ 	.short	0x0002
        /*0072*/ 	.short	0x0010
        /*0074*/ 	.byte	0x00, 0xf4, 0x21, 0x00


	//----- nvinfo : EIATTR_KPARAM_INFO
	.align		4
.L_23:
        /*0078*/ 	.byte	0x04, 0x17
        /*007a*/ 	.short	(.L_25 - .L_24)
.L_24:
        /*007c*/ 	.word	0x00000000
        /*0080*/ 	.short	0x0001
        /*0082*/ 	.short	0x0008
        /*0084*/ 	.byte	0x00, 0xf4, 0x21, 0x00


	//----- nvinfo : EIATTR_KPARAM_INFO
	.align		4
.L_25:
        /*0088*/ 	.byte	0x04, 0x17
        /*008a*/ 	.short	(.L_27 - .L_26)
.L_26:
        /*008c*/ 	.word	0x00000000
        /*0090*/ 	.short	0x0000
        /*0092*/ 	.short	0x0000
        /*0094*/ 	.byte	0x00, 0xf4, 0x21, 0x00


	//----- nvinfo : EIATTR_SPARSE_MMA_MASK
	.align		4
.L_27:
        /*0098*/ 	.byte	0x03, 0x50
        /*009a*/ 	.short	0x0000


	//----- nvinfo : EIATTR_MAXREG_COUNT
	.align		4
        /*009c*/ 	.byte	0x03, 0x1b
        /*009e*/ 	.short	0x00ff


	//----- nvinfo : EIATTR_EXIT_INSTR_OFFSETS
	.align		4
        /*00a0*/ 	.byte	0x04, 0x1c
        /*00a2*/ 	.short	(.L_29 - .L_28)


	//   ....[0]....
.L_28:
        /*00a4*/ 	.word	0x000013a0


	//----- nvinfo : EIATTR_REQNTID
	.align		4
.L_29:
        /*00a8*/ 	.byte	0x04, 0x10
        /*00aa*/ 	.short	(.L_31 - .L_30)
.L_30:
        /*00ac*/ 	.word	0x00000080
        /*00b0*/ 	.word	0x00000001
        /*00b4*/ 	.word	0x00000001


	//----- nvinfo : EIATTR_CBANK_PARAM_SIZE
	.align		4
.L_31:
        /*00b8*/ 	.byte	0x03, 0x19
        /*00ba*/ 	.short	0x0044


	//----- nvinfo : EIATTR_PARAM_CBANK
	.align		4
        /*00bc*/ 	.byte	0x04, 0x0a
        /*00be*/ 	.short	(.L_33 - .L_32)
	.align		4
.L_32:
        /*00c0*/ 	.word	index@(.nv.constant0.triton_poi_fused__unsafe_index_add_mul_sub_43)
        /*00c4*/ 	.short	0x0210
        /*00c6*/ 	.short	0x0044


	//----- nvinfo : EIATTR_SW_WAR
	.align		4
.L_33:
        /*00c8*/ 	.byte	0x04, 0x36
        /*00ca*/ 	.short	(.L_35 - .L_34)
.L_34:
        /*00cc*/ 	.word	0x00000008
.L_35:


//--------------------- .nv.callgraph             --------------------------
	.section	.nv.callgraph,"",@"SHT_CUDA_CALLGRAPH"
	.align	4
	.sectionentsize	8
	.align		4
        /*0000*/ 	.word	0x00000000
	.align		4
        /*0004*/ 	.word	0xffffffff
	.align		4
        /*0008*/ 	.word	0x00000000
	.align		4
        /*000c*/ 	.word	0xfffffffe
	.align		4
        /*0010*/ 	.word	0x00000000
	.align		4
        /*0014*/ 	.word	0xfffffffd
	.align		4
        /*0018*/ 	.word	0x00000000
	.align		4
        /*001c*/ 	.word	0xfffffffc


//--------------------- .text.triton_poi_fused__unsafe_index_add_mul_sub_43 --------------------------
	.section	.text.triton_poi_fused__unsafe_index_add_mul_sub_43,"ax",@progbits
	.align	128
        .global         triton_poi_fused__unsafe_index_add_mul_sub_43
        .type           triton_poi_fused__unsafe_index_add_mul_sub_43,@function
        .size           triton_poi_fused__unsafe_index_add_mul_sub_43,(.L_x_1 - triton_poi_fused__unsafe_index_add_mul_sub_43)
        .other          triton_poi_fused__unsafe_index_add_mul_sub_43,@"STO_CUDA_ENTRY STV_DEFAULT"
triton_poi_fused__unsafe_index_add_mul_sub_43:
.text.triton_poi_fused__unsafe_index_add_mul_sub_43:
[----:B------:R-:W-:Y:S01]  /*0000*/  LDC R1, c[0x0][0x28] ;  /* 0x00000a00ff017b82 */ /* 0x000fe20000000800 */
[----:B------:R-:W1:Y:S07]  /*0010*/  S2R R0, SR_TID.X ;  /* 0x0000000000007919 */ /* 0x000e6e0000002100 */
[----:B------:R-:W2:Y:S01]  /*0020*/  LDC.64 R46, c[0x0][0x218] ;  /* 0x00008600ff2e7b82 */ /* 0x000ea20000000a00 */
[----:B------:R-:W-:Y:S01]  /*0030*/  ULDC.64 UR4, c[0x0][0x208] ;  /* 0x0000820000047ab9 */ /* 0x000fe20000000a00 */
[----:B------:R-:W-:Y:S01]  /*0040*/  ULDC.64 UR6, c[0x0][0x228] ;  /* 0x00008a0000067ab9 */ /* 0x000fe20000000a00 */
[----:B------:R-:W3:Y:S05]  /*0050*/  S2R R19, SR_CTAID.X ;  /* 0x0000000000137919 */ /* 0x000eea0000002500 */
[----:B------:R-:W4:Y:S08]  /*0060*/  LDC.64 R44, c[0x0][0x240] ;  /* 0x00009000ff2c7b82 */ /* 0x000f300000000a00 */
[----:B------:R-:W5:Y:S08]  /*0070*/  LDC.64 R8, c[0x0][0x220] ;  /* 0x00008800ff087b82 */ /* 0x000f700000000a00 */
[----:B------:R-:W5:Y:S01]  /*0080*/  LDC.64 R16, c[0x0][0x230] ;  /* 0x00008c00ff107b82 */ /* 0x000f620000000a00 */
[----:B-1----:R-:W-:-:S05]  /*0090*/  IMAD.SHL.U32 R0, R0, 0x4, RZ ;  /* 0x0000000400007824 */ /* 0x002fca00078e00ff */
[----:B------:R-:W-:-:S05]  /*00a0*/  LOP3.LUT R0, R0, 0x1fc, RZ, 0xc0, !PT ;  /* 0x000001fc00007812 */ /* 0x000fca00078ec0ff */
[----:B---3--:R-:W-:-:S05]  /*00b0*/  IMAD R2, R19, 0x400, R0 ;  /* 0x0000040013027824 */ /* 0x008fca00078e0200 */
[----:B------:R-:W-:-:S04]  /*00c0*/  SHF.R.S32.HI R3, RZ, 0x1f, R2 ;  /* 0x0000001fff037819 */ /* 0x000fc80000011402 */
[----:B------:R-:W-:-:S04]  /*00d0*/  LEA.HI R3, R3, R2, RZ, 0x6 ;  /* 0x0000000203037211 */ /* 0x000fc800078f30ff */
[----:B------:R-:W-:Y:S02]  /*00e0*/  SHF.R.S32.HI R43, RZ, 0x6, R3 ;  /* 0x00000006ff2b7819 */ /* 0x000fe40000011403 */
[----:B------:R-:W-:Y:S02]  /*00f0*/  LOP3.LUT R27, R3, 0xffffffc0, RZ, 0xc0, !PT ;  /* 0xffffffc0031b7812 */ /* 0x000fe400078ec0ff */
[----:B------:R-:W-:-:S04]  /*0100*/  LEA.HI R0, R43, R43, RZ, 0x6 ;  /* 0x0000002b2b007211 */ /* 0x000fc800078f30ff */
[----:B------:R-:W-:-:S04]  /*0110*/  LOP3.LUT R0, R0, 0xffffffc0, RZ, 0xc0, !PT ;  /* 0xffffffc000007812 */ /* 0x000fc800078ec0ff */
[----:B------:R-:W-:-:S05]  /*0120*/  IADD3 R43, R43, -R0, RZ ;  /* 0x800000002b2b7210 */ /* 0x000fca0007ffe0ff */
[----:B--2---:R-:W-:-:S04]  /*0130*/  IMAD.WIDE R10, R43, 0x8, R46 ;  /* 0x000000082b0a7825 */ /* 0x004fc800078e022e */
[----:B----4-:R-:W-:Y:S02]  /*0140*/  IMAD.WIDE R20, R43, 0x8, R44 ;  /* 0x000000082b147825 */ /* 0x010fe400078e022c */
[----:B------:R-:W2:Y:S02]  /*0150*/  LDG.E.EL.64 R10, desc[UR4][R10.64] ;  /* 0x000000040a0a7981 */ /* 0x000ea4000c2e1b00 */
[----:B------:R-:W-:Y:S02]  /*0160*/  IMAD.IADD R27, R2, 0x1, -R27 ;  /* 0x00000001021b7824 */ /* 0x000fe400078e0a1b */
[----:B------:R-:W3:Y:S02]  /*0170*/  LDG.E.EL.64 R20, desc[UR4][R20.64] ;  /* 0x0000000414147981 */ /* 0x000ee4000c2e1b00 */
[----:B-----5:R-:W-:-:S04]  /*0180*/  IMAD.WIDE R4, R27, 0x8, R8 ;  /* 0x000000081b047825 */ /* 0x020fc800078e0208 */
[----:B0-----:R-:W-:Y:S02]  /*0190*/  IMAD.WIDE R12, R27, 0x8, R16 ;  /* 0x000000081b0c7825 */ /* 0x001fe400078e0210 */
[----:B------:R-:W4:Y:S04]  /*01a0*/  LDG.E.EL.128 R4, desc[UR4][R4.64] ;  /* 0x0000000404047981 */ /* 0x000f28000c2e1d00 */
[----:B------:R-:W5:Y:S01]  /*01b0*/  LDG.E.EL.128 R12, desc[UR4][R12.64] ;  /* 0x000000040c0c7981 */ /* 0x000f62000c2e1d00 */
[----:B------:R-:W-:Y:S01]  /*01c0*/  SHF.R.S32.HI R39, RZ, 0x15, R19 ;  /* 0x00000015ff277819 */ /* 0x000fe20000011413 */
[----:B------:R-:W-:-:S03]  /*01d0*/  VIADD R0, R2, 0x2 ;  /* 0x0000000202007836 */ /* 0x000fc60000000000 */
[----:B------:R-:W-:-:S04]  /*01e0*/  SGXT R39, R39, 0x1 ;  /* 0x000000012727781a */ /* 0x000fc80000000200 */
[----:B------:R-:W-:-:S04]  /*01f0*/  LEA.HI R3, R39, R0, RZ, 0x6 ;  /* 0x0000000027037211 */ /* 0x000fc800078f30ff */
[----:B------:R-:W-:-:S04]  /*0200*/  LOP3.LUT R3, R3, 0xffffffc0, RZ, 0xc0, !PT ;  /* 0xffffffc003037812 */ /* 0x000fc800078ec0ff */
[----:B------:R-:W-:-:S05]  /*0210*/  IADD3 R19, R0, -R3, RZ ;  /* 0x8000000300137210 */ /* 0x000fca0007ffe0ff */
[----:B------:R-:W-:-:S04]  /*0220*/  IMAD.WIDE R8, R19, 0x8, R8 ;  /* 0x0000000813087825 */ /* 0x000fc800078e0208 */
[----:B------:R-:W-:Y:S01]  /*0230*/  IMAD.WIDE R16, R19, 0x8, R16 ;  /* 0x0000000813107825 */ /* 0x000fe200078e0210 */
[----:B--2---:R-:W-:Y:S02]  /*0240*/  SHF.R.U32.HI R23, RZ, 0x1a, R11 ;  /* 0x0000001aff177819 */ /* 0x004fe4000001160b */
[----:B---3--:R-:W-:Y:S02]  /*0250*/  SHF.R.U32.HI R25, RZ, 0x1a, R21 ;  /* 0x0000001aff197819 */ /* 0x008fe40000011615 */
[----:B------:R-:W-:Y:S02]  /*0260*/  LOP3.LUT R23, R23, 0x20, RZ, 0xc0, !PT ;  /* 0x0000002017177812 */ /* 0x000fe400078ec0ff */
[----:B------:R-:W-:Y:S02]  /*0270*/  LOP3.LUT R25, R25, 0x20, RZ, 0xc0, !PT ;  /* 0x0000002019197812 */ /* 0x000fe400078ec0ff */
[----:B------:R-:W-:Y:S02]  /*0280*/  IADD3 R23, P0, R10, R23, RZ ;  /* 0x000000170a177210 */ /* 0x000fe40007f1e0ff */
[----:B------:R-:W-:-:S02]  /*0290*/  IADD3 R10, P1, R20, R25, RZ ;  /* 0x00000019140a7210 */ /* 0x000fc40007f3e0ff */
[----:B----4-:R-:W-:Y:S01]  /*02a0*/  SHF.R.U32.HI R3, RZ, 0x18, R5 ;  /* 0x00000018ff037819 */ /* 0x010fe20000011605 */
[----:B------:R-:W-:Y:S01]  /*02b0*/  IMAD.X R18, RZ, RZ, R11, P0 ;  /* 0x000000ffff127224 */ /* 0x000fe200000e060b */
[----:B------:R-:W-:Y:S01]  /*02c0*/  LEA R20, P0, R4, UR6, 0x2 ;  /* 0x0000000604147c11 */ /* 0x000fe2000f8010ff */
[----:B------:R-:W-:Y:S01]  /*02d0*/  IMAD.X R21, RZ, RZ, R21, P1 ;  /* 0x000000ffff157224 */ /* 0x000fe200008e0615 */
[----:B------:R-:W-:Y:S02]  /*02e0*/  LEA R11, P1, R6, UR6, 0x2 ;  /* 0x00000006060b7c11 */ /* 0x000fe4000f8210ff */
[----:B------:R-:W-:Y:S02]  /*02f0*/  LOP3.LUT R3, R3, 0x80, RZ, 0xc0, !PT ;  /* 0x0000008003037812 */ /* 0x000fe400078ec0ff */
[----:B------:R-:W-:Y:S02]  /*0300*/  LEA.HI.X R5, R4, UR7, R5, 0x2, P0 ;  /* 0x0000000704057c11 */ /* 0x000fe400080f1405 */
[----:B------:R-:W-:-:S02]  /*0310*/  SHF.R.U32.HI R0, RZ, 0x18, R7 ;  /* 0x00000018ff007819 */ /* 0x000fc40000011607 */
[----:B------:R-:W-:Y:S02]  /*0320*/  LEA.HI.X R25, R6, UR7, R7, 0x2, P1 ;  /* 0x0000000706197c11 */ /* 0x000fe400088f1407 */
[----:B------:R-:W-:Y:S02]  /*0330*/  LEA.HI R4, R39, R2, RZ, 0xc ;  /* 0x0000000227047211 */ /* 0x000fe400078f60ff */
[----:B-----5:R-:W-:Y:S02]  /*0340*/  LEA R7, P2, R12, UR6, 0x2 ;  /* 0x000000060c077c11 */ /* 0x020fe4000f8410ff */
[----:B------:R-:W-:Y:S02]  /*0350*/  SHF.R.U32.HI R6, RZ, 0x18, R13 ;  /* 0x00000018ff067819 */ /* 0x000fe4000001160d */
[----:B------:R-:W-:Y:S02]  /*0360*/  IADD3 R3, P1, R3, R20, RZ ;  /* 0x0000001403037210 */ /* 0x000fe40007f3e0ff */
[----:B------:R-:W-:-:S02]  /*0370*/  SHF.R.S32.HI R20, RZ, 0xc, R4 ;  /* 0x0000000cff147819 */ /* 0x000fc40000011404 */
[----:B------:R-:W-:Y:S02]  /*0380*/  LEA.HI.X R4, R12, UR7, R13, 0x2, P2 ;  /* 0x000000070c047c11 */ /* 0x000fe400090f140d */
[----:B------:R-:W-:Y:S01]  /*0390*/  LOP3.LUT R6, R6, 0x80, RZ, 0xc0, !PT ;  /* 0x0000008006067812 */ /* 0x000fe200078ec0ff */
[----:B------:R-:W0:Y:S01]  /*03a0*/  LDC.64 R12, c[0x0][0x238] ;  /* 0x00008e00ff0c7b82 */ /* 0x000e220000000a00 */
[----:B------:R-:W-:Y:S02]  /*03b0*/  LOP3.LUT R0, R0, 0x80, RZ, 0xc0, !PT ;  /* 0x0000008000007812 */ /* 0x000fe400078ec0ff */
[----:B------:R-:W-:Y:S02]  /*03c0*/  IADD3 R6, P2, R6, R7, RZ ;  /* 0x0000000706067210 */ /* 0x000fe40007f5e0ff */
[C---:B------:R-:W-:Y:S01]  /*03d0*/  SHF.L.U64.HI R7, R23.reuse, 0x7, R18 ;  /* 0x0000000717077819 */ /* 0x040fe20000010212 */
[----:B------:R-:W-:Y:S01]  /*03e0*/  IMAD.SHL.U32 R23, R23, 0x80, RZ ;  /* 0x0000008017177824 */ /* 0x000fe200078e00ff */
[----:B------:R-:W-:Y:S01]  /*03f0*/  IADD3.X R5, RZ, R5, RZ, P1, !PT ;  /* 0x00000005ff057210 */ /* 0x000fe20000ffe4ff */
[----:B------:R-:W-:Y:S01]  /*0400*/  IMAD.X R4, RZ, RZ, R4, P2 ;  /* 0x000000ffff047224 */ /* 0x000fe200010e0604 */
[C---:B------:R-:W-:Y:S01]  /*0410*/  SHF.L.U64.HI R22, R10.reuse, 0x7, R21 ;  /* 0x000000070a167819 */ /* 0x040fe20000010215 */
[----:B------:R-:W-:Y:S01]  /*0420*/  IMAD.SHL.U32 R21, R10, 0x80, RZ ;  /* 0x000000800a157824 */ /* 0x000fe200078e00ff */
[----:B------:R-:W-:Y:S01]  /*0430*/  IADD3 R30, P1, R23, R3, RZ ;  /* 0x00000003171e7210 */ /* 0x000fe20007f3e0ff */
[----:B------:R-:W2:Y:S01]  /*0440*/  LDG.E.EL.128 R16, desc[UR4][R16.64] ;  /* 0x0000000410107981 */ /* 0x000ea2000c2e1d00 */
[----:B------:R-:W-:-:S02]  /*0450*/  IADD3 R34, P2, R6, R23, RZ ;  /* 0x0000001706227210 */ /* 0x000fc40007f5e0ff */
[----:B------:R-:W-:Y:S01]  /*0460*/  IADD3 R0, P0, R0, R11, RZ ;  /* 0x0000000b00007210 */ /* 0x000fe20007f1e0ff */
[----:B------:R-:W-:Y:S01]  /*0470*/  IMAD.X R31, R7, 0x1, R5, P1 ;  /* 0x00000001071f7824 */ /* 0x000fe200008e0605 */
[----:B------:R-:W-:Y:S01]  /*0480*/  SHF.L.U32 R20, R20, 0xa, RZ ;  /* 0x0000000a14147819 */ /* 0x000fe200000006ff */
[----:B------:R-:W3:Y:S01]  /*0490*/  LDG.E.EL.128 R8, desc[UR4][R8.64] ;  /* 0x0000000408087981 */ /* 0x000ee2000c2e1d00 */
[----:B------:R-:W-:Y:S01]  /*04a0*/  IMAD.X R35, R4, 0x1, R7, P2 ;  /* 0x0000000104237824 */ /* 0x000fe200010e0607 */
[----:B------:R-:W-:Y:S02]  /*04b0*/  SHF.R.U32.HI R29, RZ, 0x18, R15 ;  /* 0x00000018ff1d7819 */ /* 0x000fe4000001160f */
[----:B------:R-:W-:Y:S01]  /*04c0*/  LEA R24, P1, R14, UR6, 0x2 ;  /* 0x000000060e187c11 */ /* 0x000fe2000f8210ff */
[C---:B------:R-:W-:Y:S01]  /*04d0*/  IMAD.WIDE R30, R20.reuse, 0x4, R30 ;  /* 0x00000004141e7825 */ /* 0x040fe200078e021e */
[----:B------:R-:W-:Y:S02]  /*04e0*/  LOP3.LUT R29, R29, 0x80, RZ, 0xc0, !PT ;  /* 0x000000801d1d7812 */ /* 0x000fe400078ec0ff */
[----:B------:R-:W-:Y:S01]  /*04f0*/  IADD3 R32, P3, R21, R3, RZ ;  /* 0x0000000315207210 */ /* 0x000fe20007f7e0ff */
[----:B------:R-:W-:Y:S01]  /*0500*/  IMAD.WIDE R34, R20, 0x4, R34 ;  /* 0x0000000414227825 */ /* 0x000fe200078e0222 */
[----:B------:R-:W-:Y:S01]  /*0510*/  LEA.HI.X R14, R14, UR7, R15, 0x2, P1 ;  /* 0x000000070e0e7c11 */ /* 0x000fe200088f140f */
[----:B------:R-:W4:Y:S01]  /*0520*/  LDG.E.EL R31, desc[UR4][R30.64] ;  /* 0x000000041e1f7981 */ /* 0x000f22000c2e1900 */
[----:B------:R-:W-:Y:S01]  /*0530*/  IADD3 R24, P1, R29, R24, RZ ;  /* 0x000000181d187210 */ /* 0x000fe20007f3e0ff */
[----:B0-----:R-:W-:Y:S01]  /*0540*/  IMAD.WIDE R12, R27, 0x4, R12 ;  /* 0x000000041b0c7825 */ /* 0x001fe200078e020c */
[----:B------:R-:W-:Y:S01]  /*0550*/  IADD3 R40, P2, R21, R6, RZ ;  /* 0x0000000615287210 */ /* 0x000fe20007f5e0ff */
[----:B------:R0:W4:Y:S01]  /*0560*/  LDG.E.EL R34, desc[UR4][R34.64] ;  /* 0x0000000422227981 */ /* 0x000122000c2e1900 */
[----:B------:R-:W-:-:S02]  /*0570*/  IADD3.X R29, RZ, R14, RZ, P1, !PT ;  /* 0x0000000eff1d7210 */ /* 0x000fc40000ffe4ff */
[----:B------:R-:W-:Y:S01]  /*0580*/  IADD3.X R33, R22, R5, RZ, P3, !PT ;  /* 0x0000000516217210 */ /* 0x000fe20001ffe4ff */
[----:B------:R-:W5:Y:S01]  /*0590*/  LDG.E.EL.128 R12, desc[UR4][R12.64] ;  /* 0x000000040c0c7981 */ /* 0x000f62000c2e1d00 */
[----:B------:R-:W-:Y:S01]  /*05a0*/  IMAD.X R41, R22, 0x1, R4, P2 ;  /* 0x0000000116297824 */ /* 0x000fe200010e0604 */
[----:B------:R-:W-:Y:S01]  /*05b0*/  IADD3 R36, P1, R24, R23, RZ ;  /* 0x0000001718247210 */ /* 0x000fe20007f3e0ff */
[----:B------:R-:W-:Y:S02]  /*05c0*/  IMAD.X R25, RZ, RZ, R25, P0 ;  /* 0x000000ffff197224 */ /* 0x000fe400000e0619 */
[----:B------:R-:W-:Y:S01]  /*05d0*/  IMAD.WIDE R32, R20, 0x4, R32 ;  /* 0x0000000414207825 */ /* 0x000fe200078e0220 */
[----:B------:R-:W-:-:S03]  /*05e0*/  IADD3 R26, P0, R0, R23, RZ ;  /* 0x00000017001a7210 */ /* 0x000fc60007f1e0ff */
[C---:B------:R-:W-:Y:S01]  /*05f0*/  IMAD.WIDE R40, R20.reuse, 0x4, R40 ;  /* 0x0000000414287825 */ /* 0x040fe200078e0228 */
[----:B------:R-:W-:Y:S01]  /*0600*/  IADD3.X R37, R29, R7, RZ, P1, !PT ;  /* 0x000000071d257210 */ /* 0x000fe20000ffe4ff */
[----:B------:R-:W2:Y:S02]  /*0610*/  LDG.E.EL R33, desc[UR4][R32.64] ;  /* 0x0000000420217981 */ /* 0x000ea4000c2e1900 */
[----:B------:R-:W-:Y:S02]  /*0620*/  IMAD.X R27, R25, 0x1, R7, P0 ;  /* 0x00000001191b7824 */ /* 0x000fe400000e0607 */
[----:B------:R-:W2:Y:S01]  /*0630*/  LDG.E.EL R30, desc[UR4][R40.64] ;  /* 0x00000004281e7981 */ /* 0x000ea2000c2e1900 */
[----:B------:R-:W-:-:S04]  /*0640*/  IMAD.WIDE R36, R20, 0x4, R36 ;  /* 0x0000000414247825 */ /* 0x000fc800078e0224 */
[----:B------:R-:W-:Y:S02]  /*0650*/  IMAD.WIDE R26, R20, 0x4, R26 ;  /* 0x00000004141a7825 */ /* 0x000fe400078e021a */
[----:B------:R-:W2:Y:S04]  /*0660*/  LDG.E.EL R37, desc[UR4][R36.64] ;  /* 0x0000000424257981 */ /* 0x000ea8000c2e1900 */
[----:B------:R1:W2:Y:S01]  /*0670*/  LDG.E.EL R32, desc[UR4][R26.64] ;  /* 0x000000041a207981 */ /* 0x0002a2000c2e1900 */
[----:B------:R-:W-:-:S05]  /*0680*/  VIADD R28, R2, 0x200 ;  /* 0x00000200021c7836 */ /* 0x000fca0000000000 */
[----:B0-----:R-:W-:Y:S01]  /*0690*/  LEA.HI R35, R39, R28, RZ, 0x6 ;  /* 0x0000001c27237211 */ /* 0x001fe200078f30ff */
[----:B-1----:R-:W0:Y:S03]  /*06a0*/  LDC.64 R26, c[0x0][0x248] ;  /* 0x00009200ff1a7b82 */ /* 0x002e260000000a00 */
[----:B------:R-:W-:-:S04]  /*06b0*/  SHF.R.S32.HI R35, RZ, 0x6, R35 ;  /* 0x00000006ff237819 */ /* 0x000fc80000011423 */
[----:B------:R-:W-:-:S04]  /*06c0*/  LEA.HI R38, R35, R35, RZ, 0x6 ;  /* 0x0000002323267211 */ /* 0x000fc800078f30ff */
[----:B------:R-:W-:Y:S02]  /*06d0*/  LOP3.LUT R38, R38, 0xffffffc0, RZ, 0xc0, !PT ;  /* 0xffffffc026267812 */ /* 0x000fe400078ec0ff */
[----:B------:R-:W-:-:S03]  /*06e0*/  IADD3 R40, P0, R21, R0, RZ ;  /* 0x0000000015287210 */ /* 0x000fc60007f1e0ff */
[----:B------:R-:W-:Y:S01]  /*06f0*/  IMAD.IADD R35, R35, 0x1, -R38 ;  /* 0x0000000123237824 */ /* 0x000fe200078e0a26 */
[----:B------:R-:W-:-:S03]  /*0700*/  IADD3.X R41, R22, R25, RZ, P0, !PT ;  /* 0x0000001916297210 */ /* 0x000fc600007fe4ff */
[----:B------:R-:W-:-:S04]  /*0710*/  IMAD.WIDE R46, R35, 0x8, R46 ;  /* 0x00000008232e7825 */ /* 0x000fc800078e022e */
[----:B------:R-:W-:-:S04]  /*0720*/  IMAD.WIDE R44, R35, 0x8, R44 ;  /* 0x00000008232c7825 */ /* 0x000fc800078e022c */
[----:B0-----:R-:W-:-:S04]  /*0730*/  IMAD.WIDE R48, R35, 0x4, R26 ;  /* 0x0000000423307825 */ /* 0x001fc800078e021a */
[----:B------:R-:W-:Y:S01]  /*0740*/  IMAD.WIDE R42, R43, 0x4, R26 ;  /* 0x000000042b2a7825 */ /* 0x000fe200078e021a */
[----:B------:R-:W-:Y:S01]  /*0750*/  LEA.HI R28, R39, R28, RZ, 0xc ;  /* 0x0000001c271c7211 */ /* 0x000fe200078f60ff */
[----:B------:R-:W2:Y:S04]  /*0760*/  LDG.E.EL R26, desc[UR4][R48.64] ;  /* 0x00000004301a7981 */ /* 0x000ea8000c2e1900 */
[----:B------:R0:W2:Y:S01]  /*0770*/  LDG.E.EL R27, desc[UR4][R42.64] ;  /* 0x000000042a1b7981 */ /* 0x0000a2000c2e1900 */
[----:B------:R-:W-:-:S06]  /*0780*/  IMAD.WIDE R40, R20, 0x4, R40 ;  /* 0x0000000414287825 */ /* 0x000fcc00078e0228 */
[----:B------:R-:W2:Y:S01]  /*0790*/  LDG.E.EL R40, desc[UR4][R40.64] ;  /* 0x0000000428287981 */ /* 0x000ea2000c2e1900 */
[C---:B---3--:R-:W-:Y:S02]  /*07a0*/  LEA R35, P0, R8.reuse, UR6, 0x2 ;  /* 0x0000000608237c11 */ /* 0x048fe4000f8010ff */
[--C-:B------:R-:W-:Y:S02]  /*07b0*/  SHF.R.U32.HI R36, RZ, 0x18, R9.reuse ;  /* 0x00000018ff247819 */ /* 0x100fe40000011609 */
[----:B------:R-:W-:Y:S02]  /*07c0*/  LEA.HI.X R38, R8, UR7, R9, 0x2, P0 ;  /* 0x0000000708267c11 */ /* 0x000fe400080f1409 */
[----:B------:R-:W-:Y:S02]  /*07d0*/  IADD3 R8, P1, R21, R24, RZ ;  /* 0x0000001815087210 */ /* 0x000fe40007f3e0ff */
[----:B------:R-:W-:-:S03]  /*07e0*/  LOP3.LUT R36, R36, 0x80, RZ, 0xc0, !PT ;  /* 0x0000008024247812 */ /* 0x000fc600078ec0ff */
[----:B------:R-:W-:Y:S01]  /*07f0*/  IMAD.X R9, R22, 0x1, R29, P1 ;  /* 0x0000000116097824 */ /* 0x000fe200008e061d */
[----:B------:R-:W-:Y:S01]  /*0800*/  IADD3 R36, P0, R36, R35, RZ ;  /* 0x0000002324247210 */ /* 0x000fe20007f1e0ff */
[----:B----4-:R-:W-:Y:S01]  /*0810*/  FADD R34, -R31, R34 ;  /* 0x000000221f227221 */ /* 0x010fe20000000100 */
[----:B------:R-:W-:-:S04]  /*0820*/  IMAD.WIDE R8, R20, 0x4, R8 ;  /* 0x0000000414087825 */ /* 0x000fc800078e0208 */
[----:B-----5:R-:W-:Y:S01]  /*0830*/  FFMA R34, R12, R34, R31 ;  /* 0x000000220c227223 */ /* 0x020fe2000000001f */
[----:B------:R-:W-:Y:S01]  /*0840*/  IMAD.X R31, RZ, RZ, R38, P0 ;  /* 0x000000ffff1f7224 */ /* 0x000fe200000e0626 */
[----:B0-----:R-:W-:Y:S01]  /*0850*/  IADD3 R42, P0, R36, R23, RZ ;  /* 0x00000017242a7210 */ /* 0x001fe20007f1e0ff */
[----:B------:R2:W3:Y:S03]  /*0860*/  LDG.E.EL R35, desc[UR4][R8.64] ;  /* 0x0000000408237981 */ /* 0x0004e6000c2e1900 */
[----:B------:R-:W-:Y:S02]  /*0870*/  IADD3.X R43, R31, R7, RZ, P0, !PT ;  /* 0x000000071f2b7210 */ /* 0x000fe400007fe4ff */
[----:B--2---:R-:W-:Y:S02]  /*0880*/  SHF.R.U32.HI R8, RZ, 0x18, R17 ;  /* 0x00000018ff087819 */ /* 0x004fe40000011611 */
[----:B------:R-:W-:-:S02]  /*0890*/  LEA R9, P0, R16, UR6, 0x2 ;  /* 0x0000000610097c11 */ /* 0x000fc4000f8010ff */
[----:B------:R-:W-:Y:S02]  /*08a0*/  LOP3.LUT R8, R8, 0x80, RZ, 0xc0, !PT ;  /* 0x0000008008087812 */ /* 0x000fe400078ec0ff */
[----:B------:R-:W-:Y:S02]  /*08b0*/  LEA.HI.X R17, R16, UR7, R17, 0x2, P0 ;  /* 0x0000000710117c11 */ /* 0x000fe400080f1411 */
[C---:B------:R-:W-:Y:S02]  /*08c0*/  LEA R38, P0, R10.reuse, UR6, 0x2 ;  /* 0x000000060a267c11 */ /* 0x040fe4000f8010ff */
[----:B------:R-:W-:Y:S02]  /*08d0*/  IADD3 R16, P1, R8, R9, RZ ;  /* 0x0000000908107210 */ /* 0x000fe40007f3e0ff */
[----:B------:R-:W-:Y:S02]  /*08e0*/  LEA.HI.X R39, R10, UR7, R11, 0x2, P0 ;  /* 0x000000070a277c11 */ /* 0x000fe400080f140b */
[----:B------:R-:W-:Y:S01]  /*08f0*/  IADD3 R8, P0, R16, R23, RZ ;  /* 0x0000001710087210 */ /* 0x000fe20007f1e0ff */
[----:B------:R-:W-:-:S02]  /*0900*/  IMAD.X R17, RZ, RZ, R17, P1 ;  /* 0x000000ffff117224 */ /* 0x000fc400008e0611 */
[----:B------:R-:W-:Y:S01]  /*0910*/  FADD R30, -R33, R30 ;  /* 0x0000001e211e7221 */ /* 0x000fe20000000100 */
[----:B------:R-:W-:-:S04]  /*0920*/  IMAD.WIDE R42, R20, 0x4, R42 ;  /* 0x00000004142a7825 */ /* 0x000fc800078e022a */
[----:B------:R-:W-:Y:S02]  /*0930*/  IMAD.X R9, R17, 0x1, R7, P0 ;  /* 0x0000000111097824 */ /* 0x000fe400000e0607 */
[----:B------:R-:W-:Y:S02]  /*0940*/  FFMA R30, R12, R30, R33 ;  /* 0x0000001e0c1e7223 */ /* 0x000fe40000000021 */
[----:B------:R0:W2:Y:S01]  /*0950*/  LDG.E.EL R33, desc[UR4][R42.64] ;  /* 0x000000042a217981 */ /* 0x0000a2000c2e1900 */
[----:B------:R-:W-:Y:S01]  /*0960*/  FADD R37, -R32, R37 ;  /* 0x0000002520257221 */ /* 0x000fe20000000100 */
[----:B0-----:R-:W-:Y:S02]  /*0970*/  IMAD.WIDE R42, R20, 0x4, R8 ;  /* 0x00000004142a7825 */ /* 0x001fe400078e0208 */
[----:B------:R-:W4:Y:S02]  /*0980*/  LDG.E.EL.64 R8, desc[UR4][R46.64] ;  /* 0x000000042e087981 */ /* 0x000f24000c2e1b00 */
[----:B------:R-:W-:Y:S01]  /*0990*/  FFMA R32, R13, R37, R32 ;  /* 0x000000250d207223 */ /* 0x000fe20000000020 */
[----:B------:R-:W-:-:S02]  /*09a0*/  SHF.R.U32.HI R37, RZ, 0x18, R11 ;  /* 0x00000018ff257819 */ /* 0x000fc4000001160b */
[----:B------:R0:W5:Y:S04]  /*09b0*/  LDG.E.EL.64 R10, desc[UR4][R44.64] ;  /* 0x000000042c0a7981 */ /* 0x000168000c2e1b00 */
[----:B------:R-:W2:Y:S01]  /*09c0*/  LDG.E.EL R42, desc[UR4][R42.64] ;  /* 0x000000042a2a7981 */ /* 0x000ea2000c2e1900 */
[----:B------:R-:W-:Y:S02]  /*09d0*/  SHF.R.U32.HI R41, RZ, 0x18, R19 ;  /* 0x00000018ff297819 */ /* 0x000fe40000011613 */
[----:B------:R-:W-:Y:S02]  /*09e0*/  LOP3.LUT R37, R37, 0x80, RZ, 0xc0, !PT ;  /* 0x0000008025257812 */ /* 0x000fe400078ec0ff */
[----:B------:R-:W-:Y:S02]  /*09f0*/  LEA R48, P1, R18, UR6, 0x2 ;  /* 0x0000000612307c11 */ /* 0x000fe4000f8210ff */
[----:B------:R-:W-:-:S02]  /*0a00*/  LOP3.LUT R41, R41, 0x80, RZ, 0xc0, !PT ;  /* 0x0000008029297812 */ /* 0x000fc400078ec0ff */
[----:B------:R-:W-:Y:S02]  /*0a10*/  IADD3 R38, P0, R37, R38, RZ ;  /* 0x0000002625267210 */ /* 0x000fe40007f1e0ff */
[----:B------:R-:W-:Y:S02]  /*0a20*/  LEA.HI.X R37, R18, UR7, R19, 0x2, P1 ;  /* 0x0000000712257c11 */ /* 0x000fe400088f1413 */
[----:B------:R-:W-:Y:S02]  /*0a30*/  IADD3 R18, P1, R41, R48, RZ ;  /* 0x0000003029127210 */ /* 0x000fe40007f3e0ff */
[----:B------:R-:W-:Y:S02]  /*0a40*/  IADD3.X R19, RZ, R39, RZ, P0, !PT ;  /* 0x00000027ff137210 */ /* 0x000fe400007fe4ff */
[----:B------:R-:W-:Y:S01]  /*0a50*/  IADD3 R48, P0, R38, R23, RZ ;  /* 0x0000001726307210 */ /* 0x000fe20007f1e0ff */
[----:B------:R-:W-:Y:S01]  /*0a60*/  IMAD.X R37, RZ, RZ, R37, P1 ;  /* 0x000000ffff257224 */ /* 0x000fe200008e0625 */
[----:B0-----:R-:W-:-:S03]  /*0a70*/  IADD3 R44, P1, R21, R36, RZ ;  /* 0x00000024152c7210 */ /* 0x001fc60007f3e0ff */
[----:B------:R-:W-:Y:S01]  /*0a80*/  IMAD.X R49, R19, 0x1, R7, P0 ;  /* 0x0000000113317824 */ /* 0x000fe200000e0607 */
[----:B------:R-:W-:Y:S01]  /*0a90*/  IADD3 R46, P0, R18, R23, RZ ;  /* 0x00000017122e7210 */ /* 0x000fe20007f1e0ff */
[----:B------:R-:W-:-:S03]  /*0aa0*/  IMAD.X R45, R22, 0x1, R31, P1 ;  /* 0x00000001162d7824 */ /* 0x000fc600008e061f */
[----:B------:R-:W-:Y:S01]  /*0ab0*/  IADD3.X R47, R37, R7, RZ, P0, !PT ;  /* 0x00000007252f7210 */ /* 0x000fe200007fe4ff */
[----:B------:R-:W-:Y:S01]  /*0ac0*/  IMAD.WIDE R52, R20, 0x4, R44 ;  /* 0x0000000414347825 */ /* 0x000fe200078e022c */
[----:B------:R-:W-:-:S03]  /*0ad0*/  IADD3 R44, P0, R21, R16, RZ ;  /* 0x00000010152c7210 */ /* 0x000fc60007f1e0ff */
[----:B------:R-:W-:Y:S01]  /*0ae0*/  IMAD.WIDE R50, R20, 0x4, R46 ;  /* 0x0000000414327825 */ /* 0x000fe200078e022e */
[----:B------:R-:W-:Y:S01]  /*0af0*/  SHF.R.S32.HI R28, RZ, 0xc, R28 ;  /* 0x0000000cff1c7819 */ /* 0x000fe2000001141c */
[----:B------:R-:W2:Y:S02]  /*0b00*/  LDG.E.EL R7, desc[UR4][R52.64] ;  /* 0x0000000434077981 */ /* 0x000ea4000c2e1900 */
[----:B------:R-:W-:Y:S01]  /*0b10*/  IMAD.X R45, R22, 0x1, R17, P0 ;  /* 0x00000001162d7824 */ /* 0x000fe200000e0611 */
[----:B------:R-:W-:Y:S01]  /*0b20*/  IADD3 R46, P0, R21, R38, RZ ;  /* 0x00000026152e7210 */ /* 0x000fe20007f1e0ff */
[----:B------:R0:W2:Y:S03]  /*0b30*/  LDG.E.EL R23, desc[UR4][R50.64] ;  /* 0x0000000432177981 */ /* 0x0000a6000c2e1900 */
[----:B------:R-:W-:Y:S01]  /*0b40*/  IADD3.X R47, R22, R19, RZ, P0, !PT ;  /* 0x00000013162f7210 */ /* 0x000fe200007fe4ff */
[----:B------:R-:W-:-:S04]  /*0b50*/  IMAD.WIDE R48, R20, 0x4, R48 ;  /* 0x0000000414307825 */ /* 0x000fc800078e0230 */
[----:B0-----:R-:W-:Y:S01]  /*0b60*/  IMAD.WIDE R50, R20, 0x4, R46 ;  /* 0x0000000414327825 */ /* 0x001fe200078e022e */
[----:B------:R-:W-:-:S04]  /*0b70*/  IADD3 R46, P1, R21, R18, RZ ;  /* 0x00000012152e7210 */ /* 0x000fc80007f3e0ff */
[----:B------:R-:W-:Y:S02]  /*0b80*/  IADD3.X R47, R22, R37, RZ, P1, !PT ;  /* 0x00000025162f7210 */ /* 0x000fe40000ffe4ff */
[----:B------:R-:W-:Y:S01]  /*0b90*/  SHF.L.U32 R41, R28, 0xa, RZ ;  /* 0x0000000a1c297819 */ /* 0x000fe200000006ff */
[----:B---3--:R-:W-:-:S04]  /*0ba0*/  FADD R35, -R40, R35 ;  /* 0x0000002328237221 */ /* 0x008fc80000000100 */
[----:B------:R-:W-:Y:S02]  /*0bb0*/  FFMA R35, R13, R35, R40 ;  /* 0x000000230d237223 */ /* 0x000fe40000000028 */
[----:B------:R0:W3:Y:S02]  /*0bc0*/  LDG.E.EL R40, desc[UR4][R48.64] ;  /* 0x0000000430287981 */ /* 0x0000e4000c2e1900 */
[----:B0-----:R-:W-:Y:S01]  /*0bd0*/  IMAD.WIDE R48, R20, 0x4, R44 ;  /* 0x0000000414307825 */ /* 0x001fe200078e022c */
[----:B----4-:R-:W-:-:S04]  /*0be0*/  SHF.R.U32.HI R39, RZ, 0x1a, R9 ;  /* 0x0000001aff277819 */ /* 0x010fc80000011609 */
[----:B------:R-:W-:-:S04]  /*0bf0*/  LOP3.LUT R39, R39, 0x20, RZ, 0xc0, !PT ;  /* 0x0000002027277812 */ /* 0x000fc800078ec0ff */
[----:B------:R-:W-:Y:S02]  /*0c00*/  IADD3 R8, P0, R8, R39, RZ ;  /* 0x0000002708087210 */ /* 0x000fe40007f1e0ff */
[----:B-----5:R-:W-:-:S04]  /*0c10*/  SHF.R.U32.HI R39, RZ, 0x1a, R11 ;  /* 0x0000001aff277819 */ /* 0x020fc8000001160b */
[----:B------:R-:W-:Y:S01]  /*0c20*/  LOP3.LUT R39, R39, 0x20, RZ, 0xc0, !PT ;  /* 0x0000002027277812 */ /* 0x000fe200078ec0ff */
[----:B------:R-:W-:-:S03]  /*0c30*/  IMAD.X R9, RZ, RZ, R9, P0 ;  /* 0x000000ffff097224 */ /* 0x000fc600000e0609 */
[----:B------:R-:W-:-:S05]  /*0c40*/  IADD3 R39, P0, R10, R39, RZ ;  /* 0x000000270a277210 */ /* 0x000fca0007f1e0ff */
[----:B------:R-:W-:Y:S01]  /*0c50*/  IMAD.X R10, RZ, RZ, R11, P0 ;  /* 0x000000ffff0a7224 */ /* 0x000fe200000e060b */
[C---:B------:R-:W-:Y:S02]  /*0c60*/  SHF.L.U32 R11, R8.reuse, 0x7, RZ ;  /* 0x00000007080b7819 */ /* 0x040fe400000006ff */
[----:B------:R-:W-:Y:S02]  /*0c70*/  SHF.L.U64.HI R22, R8, 0x7, R9 ;  /* 0x0000000708167819 */ /* 0x000fe40000010209 */
[----:B------:R-:W-:Y:S02]  /*0c80*/  IADD3 R8, P0, R6, R11, RZ ;  /* 0x0000000b06087210 */ /* 0x000fe40007f1e0ff */
[C---:B------:R-:W-:Y:S01]  /*0c90*/  SHF.L.U64.HI R10, R39.reuse, 0x7, R10 ;  /* 0x00000007270a7819 */ /* 0x040fe2000001020a */
[----:B------:R-:W-:Y:S01]  /*0ca0*/  IMAD.SHL.U32 R39, R39, 0x80, RZ ;  /* 0x0000008027277824 */ /* 0x000fe200078e00ff */
[----:B------:R-:W-:Y:S01]  /*0cb0*/  IADD3.X R9, R4, R22, RZ, P0, !PT ;  /* 0x0000001604097210 */ /* 0x000fe200007fe4ff */
[----:B--2---:R-:W-:Y:S01]  /*0cc0*/  FADD R44, -R33, R42 ;  /* 0x0000002a212c7221 */ /* 0x004fe20000000100 */
[----:B------:R-:W-:Y:S01]  /*0cd0*/  IMAD.WIDE R20, R20, 0x4, R46 ;  /* 0x0000000414147825 */ /* 0x000fe200078e022e */
[----:B------:R0:W2:Y:S01]  /*0ce0*/  LDG.E.EL R42, desc[UR4][R48.64] ;  /* 0x00000004302a7981 */ /* 0x0000a2000c2e1900 */
[----:B------:R-:W-:-:S02]  /*0cf0*/  IADD3 R46, P1, R39, R6, RZ ;  /* 0x00000006272e7210 */ /* 0x000fc40007f3e0ff */
[----:B------:R-:W-:Y:S02]  /*0d00*/  FFMA R44, R14, R44, R33 ;  /* 0x0000002c0e2c7223 */ /* 0x000fe40000000021 */
[----:B------:R-:W4:Y:S01]  /*0d10*/  LDG.E.EL R33, desc[UR4][R50.64] ;  /* 0x0000000432217981 */ /* 0x000f22000c2e1900 */
[----:B------:R-:W-:-:S03]  /*0d20*/  IMAD.X R47, R10, 0x1, R4, P1 ;  /* 0x000000010a2f7824 */ /* 0x000fc600008e0604 */
[----:B------:R-:W4:Y:S01]  /*0d30*/  LDG.E.EL R20, desc[UR4][R20.64] ;  /* 0x0000000414147981 */ /* 0x000f22000c2e1900 */
[C---:B0-----:R-:W-:Y:S01]  /*0d40*/  IMAD.WIDE R48, R41.reuse, 0x4, R8 ;  /* 0x0000000429307825 */ /* 0x041fe200078e0208 */
[----:B------:R-:W-:Y:S02]  /*0d50*/  IADD3 R8, P0, R11, R3, RZ ;  /* 0x000000030b087210 */ /* 0x000fe40007f1e0ff */
[----:B------:R-:W-:Y:S01]  /*0d60*/  IADD3 R4, P1, R39, R3, RZ ;  /* 0x0000000327047210 */ /* 0x000fe20007f3e0ff */
[C---:B------:R-:W-:Y:S01]  /*0d70*/  IMAD.WIDE R46, R41.reuse, 0x4, R46 ;  /* 0x00000004292e7825 */ /* 0x040fe200078e022e */
[----:B------:R0:W5:Y:S03]  /*0d80*/  LDG.E.EL R6, desc[UR4][R48.64] ;  /* 0x0000000430067981 */ /* 0x000166000c2e1900 */
[----:B------:R-:W-:Y:S01]  /*0d90*/  IMAD.X R9, R22, 0x1, R5, P0 ;  /* 0x0000000116097824 */ /* 0x000fe200000e0605 */
[----:B------:R-:W-:Y:S01]  /*0da0*/  IADD3.X R5, R10, R5, RZ, P1, !PT ;  /* 0x000000050a057210 */ /* 0x000fe20000ffe4ff */
[----:B------:R1:W5:Y:S01]  /*0db0*/  LDG.E.EL R28, desc[UR4][R46.64] ;  /* 0x000000042e1c7981 */ /* 0x000362000c2e1900 */
[----:B0-----:R-:W-:Y:S01]  /*0dc0*/  IMAD.WIDE R48, R41, 0x4, R8 ;  /* 0x0000000429307825 */ /* 0x001fe200078e0208 */
[----:B------:R-:W-:-:S03]  /*0dd0*/  IADD3 R8, P1, R39, R0, RZ ;  /* 0x0000000027087210 */ /* 0x000fc60007f3e0ff */
[----:B-1----:R-:W-:Y:S01]  /*0de0*/  IMAD.WIDE R46, R41, 0x4, R4 ;  /* 0x00000004292e7825 */ /* 0x002fe200078e0204 */
[----:B------:R-:W-:Y:S01]  /*0df0*/  IADD3 R4, P0, R11, R0, RZ ;  /* 0x000000000b047210 */ /* 0x000fe20007f1e0ff */
[----:B------:R-:W5:Y:S01]  /*0e00*/  LDG.E.EL R43, desc[UR4][R48.64] ;  /* 0x00000004302b7981 */ /* 0x000f62000c2e1900 */
[----:B------:R-:W-:-:S03]  /*0e10*/  IADD3.X R9, R10, R25, RZ, P1, !PT ;  /* 0x000000190a097210 */ /* 0x000fc60000ffe4ff */
[----:B------:R-:W-:Y:S01]  /*0e20*/  IMAD.X R5, R22, 0x1, R25, P0 ;  /* 0x0000000116057824 */ /* 0x000fe200000e0619 */
[----:B------:R0:W5:Y:S01]  /*0e30*/  LDG.E.EL R3, desc[UR4][R46.64] ;  /* 0x000000042e037981 */ /* 0x000162000c2e1900 */
[----:B------:R-:W-:Y:S01]  /*0e40*/  IMAD.WIDE R50, R41, 0x4, R8 ;  /* 0x0000000429327825 */ /* 0x000fe200078e0208 */
[----:B------:R-:W-:-:S03]  /*0e50*/  IADD3 R8, P1, R39, R24, RZ ;  /* 0x0000001827087210 */ /* 0x000fc60007f3e0ff */
[----:B------:R-:W-:Y:S01]  /*0e60*/  IMAD.WIDE R52, R41, 0x4, R4 ;  /* 0x0000000429347825 */ /* 0x000fe200078e0204 */
[----:B------:R-:W-:Y:S01]  /*0e70*/  IADD3 R4, P0, R24, R11, RZ ;  /* 0x0000000b18047210 */ /* 0x000fe20007f1e0ff */
[----:B------:R1:W5:Y:S01]  /*0e80*/  LDG.E.EL R0, desc[UR4][R50.64] ;  /* 0x0000000432007981 */ /* 0x000362000c2e1900 */
[----:B------:R-:W-:-:S03]  /*0e90*/  IADD3.X R9, R10, R29, RZ, P1, !PT ;  /* 0x0000001d0a097210 */ /* 0x000fc60000ffe4ff */
[----:B------:R-:W-:Y:S01]  /*0ea0*/  IMAD.X R5, R29, 0x1, R22, P0 ;  /* 0x000000011d057824 */ /* 0x000fe200000e0616 */
[----:B------:R1:W5:Y:S01]  /*0eb0*/  LDG.E.EL R25, desc[UR4][R52.64] ;  /* 0x0000000434197981 */ /* 0x000362000c2e1900 */
[----:B0-----:R-:W-:Y:S01]  /*0ec0*/  IMAD.WIDE R46, R41, 0x4, R8 ;  /* 0x00000004292e7825 */ /* 0x001fe200078e0208 */
[----:B------:R-:W-:-:S03]  /*0ed0*/  IADD3 R8, P1, R39, R36, RZ ;  /* 0x0000002427087210 */ /* 0x000fc60007f3e0ff */
[----:B------:R-:W-:Y:S01]  /*0ee0*/  IMAD.WIDE R48, R41, 0x4, R4 ;  /* 0x0000000429307825 */ /* 0x000fe200078e0204 */
[----:B------:R-:W-:Y:S01]  /*0ef0*/  IADD3 R4, P0, R11, R36, RZ ;  /* 0x000000240b047210 */ /* 0x000fe20007f1e0ff */
[----:B------:R0:W5:Y:S01]  /*0f00*/  LDG.E.EL R29, desc[UR4][R46.64] ;  /* 0x000000042e1d7981 */ /* 0x000162000c2e1900 */
[----:B------:R-:W-:-:S03]  /*0f10*/  IADD3.X R9, R10, R31, RZ, P1, !PT ;  /* 0x0000001f0a097210 */ /* 0x000fc60000ffe4ff */
[----:B------:R-:W-:Y:S01]  /*0f20*/  IMAD.X R5, R22, 0x1, R31, P0 ;  /* 0x0000000116057824 */ /* 0x000fe200000e061f */
[----:B------:R-:W5:Y:S01]  /*0f30*/  LDG.E.EL R24, desc[UR4][R48.64] ;  /* 0x0000000430187981 */ /* 0x000f62000c2e1900 */
[----:B-1----:R-:W-:Y:S01]  /*0f40*/  IMAD.WIDE R50, R41, 0x4, R8 ;  /* 0x0000000429327825 */ /* 0x002fe200078e0208 */
[----:B------:R-:W-:-:S03]  /*0f50*/  IADD3 R8, P0, R16, R11, RZ ;  /* 0x0000000b10087210 */ /* 0x000fc60007f1e0ff */
[----:B------:R-:W-:Y:S01]  /*0f60*/  IMAD.WIDE R52, R41, 0x4, R4 ;  /* 0x0000000429347825 */ /* 0x000fe200078e0204 */
[----:B0-----:R-:W-:Y:S01]  /*0f70*/  IADD3 R46, P1, R18, R11, RZ ;  /* 0x0000000b122e7210 */ /* 0x001fe20007f3e0ff */
[----:B------:R-:W5:Y:S02]  /*0f80*/  LDG.E.EL R31, desc[UR4][R50.64] ;  /* 0x00000004321f7981 */ /* 0x000f64000c2e1900 */
[--C-:B------:R-:W-:Y:S01]  /*0f90*/  IMAD.X R9, R17, 0x1, R22.reuse, P0 ;  /* 0x0000000111097824 */ /* 0x100fe200000e0616 */
[----:B------:R-:W-:Y:S01]  /*0fa0*/  IADD3 R4, P0, R11, R38, RZ ;  /* 0x000000260b047210 */ /* 0x000fe20007f1e0ff */
[----:B------:R-:W5:Y:S01]  /*0fb0*/  LDG.E.EL R45, desc[UR4][R52.64] ;  /* 0x00000004342d7981 */ /* 0x000f62000c2e1900 */
[----:B------:R-:W-:Y:S02]  /*0fc0*/  IADD3 R38, P2, R39, R38, RZ ;  /* 0x0000002627267210 */ /* 0x000fe40007f5e0ff */
[----:B------:R-:W-:Y:S02]  /*0fd0*/  IADD3 R16, P3, R39, R16, RZ ;  /* 0x0000001027107210 */ /* 0x000fe40007f7e0ff */
[----:B------:R-:W-:Y:S01]  /*0fe0*/  IADD3 R18, P4, R39, R18, RZ ;  /* 0x0000001227127210 */ /* 0x000fe20007f9e0ff */
[----:B------:R-:W-:Y:S01]  /*0ff0*/  IMAD.X R39, R10, 0x1, R19, P2 ;  /* 0x000000010a277824 */ /* 0x000fe200010e0613 */
[----:B------:R-:W-:Y:S01]  /*1000*/  IADD3.X R5, R22, R19, RZ, P0, !PT ;  /* 0x0000001316057210 */ /* 0x000fe200007fe4ff */
[----:B------:R-:W-:Y:S01]  /*1010*/  IMAD.X R47, R37, 0x1, R22, P1 ;  /* 0x00000001252f7824 */ /* 0x000fe200008e0616 */
[----:B------:R-:W-:-:S02]  /*1020*/  IADD3.X R17, R10, R17, RZ, P3, !PT ;  /* 0x000000110a117210 */ /* 0x000fc40001ffe4ff */
[----:B------:R-:W-:Y:S01]  /*1030*/  IADD3.X R19, R10, R37, RZ, P4, !PT ;  /* 0x000000250a137210 */ /* 0x000fe200027fe4ff */
[C---:B------:R-:W-:Y:S01]  /*1040*/  IMAD.WIDE R8, R41.reuse, 0x4, R8 ;  /* 0x0000000429087825 */ /* 0x040fe200078e0208 */
[----:B------:R-:W0:Y:S03]  /*1050*/  LDC.64 R10, c[0x0][0x210] ;  /* 0x00008400ff0a7b82 */ /* 0x000e260000000a00 */
[C---:B------:R-:W-:Y:S02]  /*1060*/  IMAD.WIDE R4, R41.reuse, 0x4, R4 ;  /* 0x0000000429047825 */ /* 0x040fe400078e0204 */
[----:B------:R-:W5:Y:S02]  /*1070*/  LDG.E.EL R8, desc[UR4][R8.64] ;  /* 0x0000000408087981 */ /* 0x000f64000c2e1900 */
[C---:B------:R-:W-:Y:S02]  /*1080*/  IMAD.WIDE R38, R41.reuse, 0x4, R38 ;  /* 0x0000000429267825 */ /* 0x040fe400078e0226 */
[----:B------:R1:W5:Y:S02]  /*1090*/  LDG.E.EL R4, desc[UR4][R4.64] ;  /* 0x0000000404047981 */ /* 0x000364000c2e1900 */
[----:B------:R-:W-:-:S02]  /*10a0*/  IMAD.WIDE R16, R41, 0x4, R16 ;  /* 0x0000000429107825 */ /* 0x000fc400078e0210 */
[----:B------:R-:W5:Y:S02]  /*10b0*/  LDG.E.EL R38, desc[UR4][R38.64] ;  /* 0x0000000426267981 */ /* 0x000f64000c2e1900 */
[C---:B------:R-:W-:Y:S02]  /*10c0*/  IMAD.WIDE R46, R41.reuse, 0x4, R46 ;  /* 0x00000004292e7825 */ /* 0x040fe400078e022e */
[----:B------:R-:W5:Y:S02]  /*10d0*/  LDG.E.EL R16, desc[UR4][R16.64] ;  /* 0x0000000410107981 */ /* 0x000f64000c2e1900 */
[----:B------:R-:W-:Y:S02]  /*10e0*/  IMAD.WIDE R18, R41, 0x4, R18 ;  /* 0x0000000429127825 */ /* 0x000fe400078e0212 */
[----:B------:R-:W5:Y:S04]  /*10f0*/  LDG.E.EL R47, desc[UR4][R46.64] ;  /* 0x000000042e2f7981 */ /* 0x000f68000c2e1900 */
[----:B------:R-:W5:Y:S01]  /*1100*/  LDG.E.EL R19, desc[UR4][R18.64] ;  /* 0x0000000412137981 */ /* 0x000f62000c2e1900 */
[----:B-1----:R-:W-:Y:S01]  /*1110*/  FADD R5, -R32, R35 ;  /* 0x0000002320057221 */ /* 0x002fe20000000100 */
[----:B0-----:R-:W-:-:S04]  /*1120*/  IMAD.WIDE R10, R2, 0x4, R10 ;  /* 0x00000004020a7825 */ /* 0x001fc800078e020a */
[----:B------:R-:W-:Y:S01]  /*1130*/  FFMA R5, R27, R5, R32 ;  /* 0x000000051b057223 */ /* 0x000fe20000000020 */
[----:B---3--:R-:W-:-:S04]  /*1140*/  FADD R23, -R40, R23 ;  /* 0x0000001728177221 */ /* 0x008fc80000000100 */
[----:B------:R-:W-:Y:S01]  /*1150*/  FFMA R40, R15, R23, R40 ;  /* 0x000000170f287223 */ /* 0x000fe20000000028 */
[----:B--2---:R-:W-:-:S04]  /*1160*/  FADD R42, -R7, R42 ;  /* 0x0000002a072a7221 */ /* 0x004fc80000000100 */
[----:B------:R-:W-:Y:S01]  /*1170*/  FFMA R7, R14, R42, R7 ;  /* 0x0000002a0e077223 */ /* 0x000fe20000000007 */
[----:B----4-:R-:W-:-:S03]  /*1180*/  FADD R20, -R33, R20 ;  /* 0x0000001421147221 */ /* 0x010fc60000000100 */
[----:B------:R-:W-:Y:S01]  /*1190*/  FADD R7, -R44, R7 ;  /* 0x000000072c077221 */ /* 0x000fe20000000100 */
[----:B------:R-:W-:-:S04]  /*11a0*/  FFMA R33, R15, R20, R33 ;  /* 0x000000140f217223 */ /* 0x000fc80000000021 */
[----:B------:R-:W-:Y:S01]  /*11b0*/  FADD R33, -R40, R33 ;  /* 0x0000002128217221 */ /* 0x000fe20000000100 */
[----:B-----5:R-:W-:Y:S01]  /*11c0*/  FADD R6, -R43, R6 ;  /* 0x000000062b067221 */ /* 0x020fe20000000100 */
[----:B------:R-:W-:-:S03]  /*11d0*/  FADD R28, -R3, R28 ;  /* 0x0000001c031c7221 */ /* 0x000fc60000000100 */
[C---:B------:R-:W-:Y:S01]  /*11e0*/  FFMA R43, R12.reuse, R6, R43 ;  /* 0x000000060c2b7223 */ /* 0x040fe2000000002b */
[----:B------:R-:W-:Y:S01]  /*11f0*/  FFMA R12, R12, R28, R3 ;  /* 0x0000001c0c0c7223 */ /* 0x000fe20000000003 */
[----:B------:R-:W-:-:S03]  /*1200*/  FFMA R6, R27, R7, R44 ;  /* 0x000000071b067223 */ /* 0x000fc6000000002c */
[----:B------:R-:W-:Y:S01]  /*1210*/  FADD R12, -R43, R12 ;  /* 0x0000000c2b0c7221 */ /* 0x000fe20000000100 */
[----:B------:R-:W-:Y:S01]  /*1220*/  FADD R29, -R0, R29 ;  /* 0x0000001d001d7221 */ /* 0x000fe20000000100 */
[----:B------:R-:W-:-:S03]  /*1230*/  FADD R24, -R25, R24 ;  /* 0x0000001819187221 */ /* 0x000fc60000000100 */
[C---:B------:R-:W-:Y:S01]  /*1240*/  FFMA R0, R13.reuse, R29, R0 ;  /* 0x0000001d0d007223 */ /* 0x040fe20000000000 */
[----:B------:R-:W-:-:S04]  /*1250*/  FFMA R25, R13, R24, R25 ;  /* 0x000000180d197223 */ /* 0x000fc80000000019 */
[----:B------:R-:W-:Y:S01]  /*1260*/  FADD R0, -R25, R0 ;  /* 0x0000000019007221 */ /* 0x000fe20000000100 */
[----:B------:R-:W-:Y:S01]  /*1270*/  FFMA R7, R27, R33, R40 ;  /* 0x000000211b077223 */ /* 0x000fe20000000028 */
[C---:B------:R-:W-:Y:S02]  /*1280*/  FFMA R12, R26.reuse, R12, R43 ;  /* 0x0000000c1a0c7223 */ /* 0x040fe4000000002b */
[----:B------:R-:W-:Y:S01]  /*1290*/  FFMA R13, R26, R0, R25 ;  /* 0x000000001a0d7223 */ /* 0x000fe20000000019 */
[----:B------:R-:W-:-:S04]  /*12a0*/  FADD R8, -R45, R8 ;  /* 0x000000082d087221 */ /* 0x000fc80000000100 */
[----:B------:R-:W-:Y:S01]  /*12b0*/  FFMA R45, R14, R8, R45 ;  /* 0x000000080e2d7223 */ /* 0x000fe2000000002d */
[----:B------:R-:W-:Y:S01]  /*12c0*/  FADD R16, -R31, R16 ;  /* 0x000000101f107221 */ /* 0x000fe20000000100 */
[----:B------:R-:W-:Y:S01]  /*12d0*/  FADD R47, -R4, R47 ;  /* 0x0000002f042f7221 */ /* 0x000fe20000000100 */
[----:B------:R-:W-:Y:S02]  /*12e0*/  FADD R19, -R38, R19 ;  /* 0x0000001326137221 */ /* 0x000fe40000000100 */
[----:B------:R-:W-:Y:S01]  /*12f0*/  FFMA R16, R14, R16, R31 ;  /* 0x000000100e107223 */ /* 0x000fe2000000001f */
[C---:B------:R-:W-:Y:S01]  /*1300*/  FFMA R47, R15.reuse, R47, R4 ;  /* 0x0000002f0f2f7223 */ /* 0x040fe20000000004 */
[----:B------:R-:W-:Y:S01]  /*1310*/  FFMA R38, R15, R19, R38 ;  /* 0x000000130f267223 */ /* 0x000fe20000000026 */
[----:B------:R-:W-:Y:S01]  /*1320*/  FADD R4, -R34, R30 ;  /* 0x0000001e22047221 */ /* 0x000fe20000000100 */
[----:B------:R-:W-:Y:S02]  /*1330*/  FADD R16, -R45, R16 ;  /* 0x000000102d107221 */ /* 0x000fe40000000100 */
[----:B------:R-:W-:Y:S01]  /*1340*/  FADD R38, -R47, R38 ;  /* 0x000000262f267221 */ /* 0x000fe20000000100 */
[----:B------:R-:W-:Y:S01]  /*1350*/  FFMA R4, R27, R4, R34 ;  /* 0x000000041b047223 */ /* 0x000fe20000000022 */
[----:B------:R-:W-:-:S02]  /*1360*/  FFMA R14, R26, R16, R45 ;  /* 0x000000101a0e7223 */ /* 0x000fc4000000002d */
[----:B------:R-:W-:Y:S02]  /*1370*/  FFMA R15, R26, R38, R47 ;  /* 0x000000261a0f7223 */ /* 0x000fe4000000002f */
[----:B------:R-:W-:Y:S04]  /*1380*/  STG.E.128 desc[UR4][R10.64], R4 ;  /* 0x000000040a007986 */ /* 0x000fe8000c101d04 */
[----:B------:R-:W-:Y:S01]  /*1390*/  STG.E.128 desc[UR4][R10.64+0x800], R12 ;  /* 0x0008000c0a007986 */ /* 0x000fe2000c101d04 */
[----:B------:R-:W-:Y:S05]  /*13a0*/  EXIT ;  /* 0x000000000000794d */ /* 0x000fea0003800000 */
.L_x_0:
[----:B------:R-:W-:-:S00]  /*13b0*/  BRA `(.L_x_0) ;  /* 0xfffffffc00fc7947 */ /* 0x000fc0000383ffff */
[----:B------:R-:W-:-:S00]  /*13c0*/  NOP ;  /* 0x0000000000007918 */ /* 0x000fc00000000000 */
        /* <DEDUP_REMOVED lines=11> */
.L_x_1:


//--------------------- .nv.constant0.triton_poi_fused__unsafe_index_add_mul_sub_43 --------------------------
	.section	.nv.constant0.triton_poi_fused__unsafe_index_add_mul_sub_43,"a",@progbits
	.sectionflags	@""
	.align	4
.nv.constant0.triton_poi_fused__unsafe_index_add_mul_sub_43:
	.zero		596
